.version 8.0
.target sm_50
.address_size 64

.visible .entry _Z6addKernelPfS_ (
    .param .u64 _Z6addKernelPfS__param_0,
    .param .u64 _Z6addKernelPfS__param_1
)
{
    .reg .f32  %f<3>;
    .reg .s32  %r<3>;
    .reg .u64  %rd<3>;

    ld.param.u64    %rd1, [_Z6addKernelPfS__param_0];
    ld.param.u64    %rd2, [_Z6addKernelPfS__param_1];
    cvta.to.global.u64  %rd1, %rd1;
    cvta.to.global.u64  %rd2, %rd2;
    ld.global.f32   %f1, [%rd1];
    ld.global.f32   %f2, [%rd2];
    add.f32         %f1, %f1, %f2;
    st.global.f32   [%rd1], %f1;
    ret;
}



// ===== COMPILED SASS (sm_100) =====

	.target	sm_100

	.elftype	@"ET_EXEC"


//--------------------- .note.nv.tkinfo           --------------------------
	.section	.note.nv.tkinfo,"",@"SHT_NOTE"
	.sectionflags	@"SHF_NOTE_NV_TKINFO"
	.tkinfo
        /*0018*/ 	.word	0x00000002
        /*0030*/ 	.string	""
        /*0030*/ 	.string	"ptxas"
        /*0030*/ 	.string	"Cuda compilation tools, release 13.0, V13.0.88"
        /*0030*/ 	.string	"Build cuda_13.0.r13.0/compiler.36424714_0"
        /*0030*/ 	.string	"-arch sm_100 "



//--------------------- .note.nv.cuinfo           --------------------------
	.section	.note.nv.cuinfo,"",@"SHT_NOTE"
	.sectionflags	@"SHF_NOTE_NV_CUINFO"
        /*0018*/ 	.short	0x0002
        /*001a*/ 	.short	0x0032
        /*001c*/ 	.short	0x0082
	.zero		2


//--------------------- .nv.info                  --------------------------
	.section	.nv.info,"",@"SHT_CUDA_INFO"
	.align	4


	//----- nvinfo : EIATTR_REGCOUNT
	.align		4
        /*0000*/ 	.byte	0x04, 0x2f
        /*0002*/ 	.short	(.L_1 - .L_0)
	.align		4
.L_0:
        /*0004*/ 	.word	index@(_Z6addKernelPfS_)
        /*0008*/ 	.word	0x0000000a


	//----- nvinfo : EIATTR_FRAME_SIZE
	.align		4
.L_1:
        /*000c*/ 	.byte	0x04, 0x11
        /*000e*/ 	.short	(.L_3 - .L_2)
	.align		4
.L_2:
        /*0010*/ 	.word	index@(_Z6addKernelPfS_)
        /*0014*/ 	.word	0x00000000


	//----- nvinfo : EIATTR_MIN_STACK_SIZE
	.align		4
.L_3:
        /*0018*/ 	.byte	0x04, 0x12
        /*001a*/ 	.short	(.L_5 - .L_4)
	.align		4
.L_4:
        /*001c*/ 	.word	index@(_Z6addKernelPfS_)
        /*0020*/ 	.word	0x00000000
.L_5:


//--------------------- .nv.compat                --------------------------
	.section	.nv.compat,"",@"SHT_CUDA_COMPAT_INFO"
	.align	4
        /*0000*/ 	.byte	0x02, 0x09, 0x00, 0x00, 0x02, 0x02, 0x01, 0x00, 0x02, 0x05, 0x05, 0x00, 0x03, 0x07, 0x01, 0x01
        /*0010*/ 	.byte	0x02, 0x03, 0x00, 0x00, 0x02, 0x06, 0x01, 0x00, 0x04, 0x0b, 0x08, 0x00, 0x09, 0x00, 0x00, 0x00
        /*0020*/ 	.byte	0x00, 0x00, 0x00, 0x00


//--------------------- .nv.info._Z6addKernelPfS_ --------------------------
	.section	.nv.info._Z6addKernelPfS_,"",@"SHT_CUDA_INFO"
	.sectionflags	@""
	.align	4


	//----- nvinfo : EIATTR_CUDA_API_VERSION
	.align		4
        /*0000*/ 	.byte	0x04, 0x37
        /*0002*/ 	.short	(.L_7 - .L_6)
.L_6:
        /*0004*/ 	.word	0x00000082


	//----- nvinfo : EIATTR_KPARAM_INFO
	.align		4
.L_7:
        /*0008*/ 	.byte	0x04, 0x17
        /*000a*/ 	.short	(.L_9 - .L_8)
.L_8:
        /*000c*/ 	.word	0x00000000
        /*0010*/ 	.short	0x0001
        /*0012*/ 	.short	0x0008
        /*0014*/ 	.byte	0x00, 0xf0, 0x21, 0x00


	//----- nvinfo : EIATTR_KPARAM_INFO
	.align		4
.L_9:
        /*0018*/ 	.byte	0x04, 0x17
        /*001a*/ 	.short	(.L_11 - .L_10)
.L_10:
        /*001c*/ 	.word	0x00000000
        /*0020*/ 	.short	0x0000
        /*0022*/ 	.short	0x0000
        /*0024*/ 	.byte	0x00, 0xf0, 0x21, 0x00


	//----- nvinfo : EIATTR_SPARSE_MMA_MASK
	.align		4
.L_11:
        /*0028*/ 	.byte	0x03, 0x50
        /*002a*/ 	.short	0x0000


	//----- nvinfo : EIATTR_MAXREG_COUNT
	.align		4
        /*002c*/ 	.byte	0x03, 0x1b
        /*002e*/ 	.short	0x00ff


	//----- nvinfo : EIATTR_MERCURY_ISA_VERSION
	.align		4
        /*0030*/ 	.byte	0x03, 0x5f
        /*0032*/ 	.short	0x0101


	//----- nvinfo : EIATTR_VRC_CTA_INIT_COUNT
	.align		4
        /*0034*/ 	.byte	0x02, 0x4a
	.zero		1
	.zero		1


	//----- nvinfo : EIATTR_EXIT_INSTR_OFFSETS
	.align		4
        /*0038*/ 	.byte	0x04, 0x1c
        /*003a*/ 	.short	(.L_13 - .L_12)


	//   ....[0]....
.L_12:
        /*003c*/ 	.word	0x00000080


	//----- nvinfo : EIATTR_CBANK_PARAM_SIZE
	.align		4
.L_13:
        /*0040*/ 	.byte	0x03, 0x19
        /*0042*/ 	.short	0x0010


	//----- nvinfo : EIATTR_PARAM_CBANK
	.align		4
        /*0044*/ 	.byte	0x04, 0x0a
        /*0046*/ 	.short	(.L_15 - .L_14)
	.align		4
.L_14:
        /*0048*/ 	.word	index@(.nv.constant0._Z6addKernelPfS_)
        /*004c*/ 	.short	0x0380
        /*004e*/ 	.short	0x0010


	//----- nvinfo : EIATTR_SW_WAR
	.align		4
.L_15:
        /*0050*/ 	.byte	0x04, 0x36
        /*0052*/ 	.short	(.L_17 - .L_16)
.L_16:
        /*0054*/ 	.word	0x00000008
.L_17:


//--------------------- .nv.callgraph             --------------------------
	.section	.nv.callgraph,"",@"SHT_CUDA_CALLGRAPH"
	.align	4
	.sectionentsize	8
	.align		4
        /*0000*/ 	.word	0x00000000
	.align		4
        /*0004*/ 	.word	0xffffffff
	.align		4
        /*0008*/ 	.word	0x00000000
	.align		4
        /*000c*/ 	.word	0xfffffffe
	.align		4
        /*0010*/ 	.word	0x00000000
	.align		4
        /*0014*/ 	.word	0xfffffffd
	.align		4
        /*0018*/ 	.word	0x00000000
	.align		4
        /*001c*/ 	.word	0xfffffffc


//--------------------- .text._Z6addKernelPfS_    --------------------------
	.section	.text._Z6addKernelPfS_,"ax",@progbits
	.align	128
        .global         _Z6addKernelPfS_
        .type           _Z6addKernelPfS_,@function
        .size           _Z6addKernelPfS_,(.L_x_1 - _Z6addKernelPfS_)
        .other          _Z6addKernelPfS_,@"STO_CUDA_ENTRY STV_DEFAULT"
_Z6addKernelPfS_:
.text._Z6addKernelPfS_:
[----:B------:R-:W-:Y:S08]  /*0000*/  LDC R1, c[0x0][0x37c] ;  /* 0x0000df00ff017b82 */ /* 0x000ff00000000800 */
[----:B------:R-:W0:Y:S01]  /*0010*/  LDC.64 R4, c[0x0][0x388] ;  /* 0x0000e200ff047b82 */ /* 0x000e220000000a00 */
[----:B------:R-:W0:Y:S07]  /*0020*/  LDCU.64 UR4, c[0x0][0x358] ;  /* 0x00006b00ff0477ac */ /* 0x000e2e0008000a00 */
[----:B------:R-:W1:Y:S01]  /*0030*/  LDC.64 R2, c[0x0][0x380] ;  /* 0x0000e000ff027b82 */ /* 0x000e620000000a00 */
[----:B0-----:R-:W2:Y:S04]  /*0040*/  LDG.E R5, desc[UR4][R4.64] ;  /* 0x0000000404057981 */ /* 0x001ea8000c1e1900 */
[----:B-1----:R-:W2:Y:S02]  /*0050*/  LDG.E R0, desc[UR4][R2.64] ;  /* 0x0000000402007981 */ /* 0x002ea4000c1e1900 */
[----:B--2---:R-:W-:-:S05]  /*0060*/  FADD R7, R0, R5 ;  /* 0x0000000500077221 */ /* 0x004fca0000000000 */
[----:B------:R-:W-:Y:S01]  /*0070*/  STG.E desc[UR4][R2.64], R7 ;  /* 0x0000000702007986 */ /* 0x000fe2000c101904 */
[----:B------:R-:W-:Y:S05]  /*0080*/  EXIT ;  /* 0x000000000000794d */ /* 0x000fea0003800000 */
.L_x_0:
[----:B------:R-:W-:-:S00]  /*0090*/  BRA `(.L_x_0) ;  /* 0xfffffffc00fc7947 */ /* 0x000fc0000383ffff */
[----:B------:R-:W-:-:S00]  /*00a0*/  NOP ;  /* 0x0000000000007918 */ /* 0x000fc00000000000 */
        /* <DEDUP_REMOVED lines=13> */
.L_x_1:


//--------------------- .nv.shared.reserved.0     --------------------------
	.section	.nv.shared.reserved.0,"aw",@nobits
	.weak		__nv_reservedSMEM_offset_0_alias
	.size		__nv_reservedSMEM_offset_0_alias, 0, 64
	.other		__nv_reservedSMEM_offset_0_alias,@"STO_CUDA_RESERVED_SHARED STV_DEFAULT"
__nv_reservedSMEM_offset_0_alias:
	.zero		0
	.zero		64


//--------------------- .nv.constant0._Z6addKernelPfS_ --------------------------
	.section	.nv.constant0._Z6addKernelPfS_,"a",@progbits
	.sectionflags	@""
	.align	4
.nv.constant0._Z6addKernelPfS_:
	.zero		912


//--------------------- SYMBOLS --------------------------

	.type		.nv.reservedSmem.offset0,@object
	.size		.nv.reservedSmem.offset0,0x4
